//
// Generated by NVIDIA NVVM Compiler
//
// Compiler Build ID: CL-36424714
// Cuda compilation tools, release 13.0, V13.0.88
// Based on NVVM 20.0.0
//

.version 9.0
.target sm_100
.address_size 64

	// .globl	_Z7mysgemmiiiPKfS0_Pf
// _ZZ7mysgemmiiiPKfS0_PfE3d_A has been demoted
// _ZZ7mysgemmiiiPKfS0_PfE3d_B has been demoted

.visible .entry _Z7mysgemmiiiPKfS0_Pf(
	.param .u32 _Z7mysgemmiiiPKfS0_Pf_param_0,
	.param .u32 _Z7mysgemmiiiPKfS0_Pf_param_1,
	.param .u32 _Z7mysgemmiiiPKfS0_Pf_param_2,
	.param .u64 .ptr .align 1 _Z7mysgemmiiiPKfS0_Pf_param_3,
	.param .u64 .ptr .align 1 _Z7mysgemmiiiPKfS0_Pf_param_4,
	.param .u64 .ptr .align 1 _Z7mysgemmiiiPKfS0_Pf_param_5
)
{
	.reg .pred 	%p<16>;
	.reg .b32 	%r<46>;
	.reg .b32 	%f<65>;
	.reg .b64 	%rd<13>;
	// demoted variable
	.shared .align 4 .b8 _ZZ7mysgemmiiiPKfS0_PfE3d_A[1024];
	// demoted variable
	.shared .align 4 .b8 _ZZ7mysgemmiiiPKfS0_PfE3d_B[1024];
	ld.param.u32 	%r24, [_Z7mysgemmiiiPKfS0_Pf_param_0];
	ld.param.u32 	%r25, [_Z7mysgemmiiiPKfS0_Pf_param_1];
	ld.param.u32 	%r26, [_Z7mysgemmiiiPKfS0_Pf_param_2];
	ld.param.u64 	%rd3, [_Z7mysgemmiiiPKfS0_Pf_param_3];
	ld.param.u64 	%rd4, [_Z7mysgemmiiiPKfS0_Pf_param_4];
	ld.param.u64 	%rd5, [_Z7mysgemmiiiPKfS0_Pf_param_5];
	mov.u32 	%r27, %ctaid.x;
	mov.u32 	%r28, %ctaid.y;
	mov.u32 	%r41, %tid.x;
	mov.u32 	%r43, %tid.y;
	shl.b32 	%r29, %r28, 4;
	add.s32 	%r3, %r29, %r43;
	shl.b32 	%r4, %r27, 4;
	add.s32 	%r5, %r4, %r41;
	setp.lt.s32 	%p2, %r26, -14;
	mov.f32 	%f63, 0f00000000;
	@%p2 bra 	$L__BB0_9;
	add.s32 	%r30, %r26, -1;
	shr.s32 	%r31, %r30, 31;
	shr.u32 	%r32, %r31, 28;
	add.s32 	%r33, %r30, %r32;
	shr.s32 	%r34, %r33, 4;
	neg.s32 	%r45, %r34;
	setp.lt.s32 	%p3, %r3, %r24;
	shl.b32 	%r35, %r43, 6;
	mov.u32 	%r36, _ZZ7mysgemmiiiPKfS0_PfE3d_A;
	add.s32 	%r6, %r36, %r35;
	shl.b32 	%r37, %r41, 2;
	add.s32 	%r7, %r6, %r37;
	setp.lt.s32 	%p4, %r5, %r25;
	mov.u32 	%r38, _ZZ7mysgemmiiiPKfS0_PfE3d_B;
	add.s32 	%r9, %r38, %r37;
	add.s32 	%r8, %r9, %r35;
	and.pred  	%p1, %p3, %p4;
	mad.lo.s32 	%r39, %r43, %r25, %r41;
	add.s32 	%r44, %r39, %r4;
	shl.b32 	%r12, %r25, 4;
	mad.lo.s32 	%r42, %r26, %r3, %r41;
	cvta.to.global.u64 	%rd1, %rd3;
	cvta.to.global.u64 	%rd2, %rd4;
	mov.f32 	%f63, 0f00000000;
	not.pred 	%p11, %p1;
$L__BB0_2:
	setp.ge.s32 	%p5, %r3, %r24;
	setp.ge.s32 	%p6, %r41, %r26;
	mov.f32 	%f61, 0f00000000;
	or.pred  	%p7, %p5, %p6;
	@%p7 bra 	$L__BB0_4;
	mul.wide.s32 	%rd6, %r42, 4;
	add.s64 	%rd7, %rd1, %rd6;
	ld.global.f32 	%f61, [%rd7];
$L__BB0_4:
	setp.ge.s32 	%p8, %r5, %r25;
	st.shared.f32 	[%r7], %f61;
	setp.ge.s32 	%p9, %r43, %r26;
	mov.f32 	%f62, 0f00000000;
	or.pred  	%p10, %p9, %p8;
	@%p10 bra 	$L__BB0_6;
	mul.wide.s32 	%rd8, %r44, 4;
	add.s64 	%rd9, %rd2, %rd8;
	ld.global.f32 	%f62, [%rd9];
$L__BB0_6:
	st.shared.f32 	[%r8], %f62;
	bar.sync 	0;
	@%p11 bra 	$L__BB0_8;
	ld.shared.f32 	%f13, [%r6];
	ld.shared.f32 	%f14, [%r9];
	fma.rn.f32 	%f15, %f13, %f14, %f63;
	ld.shared.f32 	%f16, [%r6+4];
	ld.shared.f32 	%f17, [%r9+64];
	fma.rn.f32 	%f18, %f16, %f17, %f15;
	ld.shared.f32 	%f19, [%r6+8];
	ld.shared.f32 	%f20, [%r9+128];
	fma.rn.f32 	%f21, %f19, %f20, %f18;
	ld.shared.f32 	%f22, [%r6+12];
	ld.shared.f32 	%f23, [%r9+192];
	fma.rn.f32 	%f24, %f22, %f23, %f21;
	ld.shared.f32 	%f25, [%r6+16];
	ld.shared.f32 	%f26, [%r9+256];
	fma.rn.f32 	%f27, %f25, %f26, %f24;
	ld.shared.f32 	%f28, [%r6+20];
	ld.shared.f32 	%f29, [%r9+320];
	fma.rn.f32 	%f30, %f28, %f29, %f27;
	ld.shared.f32 	%f31, [%r6+24];
	ld.shared.f32 	%f32, [%r9+384];
	fma.rn.f32 	%f33, %f31, %f32, %f30;
	ld.shared.f32 	%f34, [%r6+28];
	ld.shared.f32 	%f35, [%r9+448];
	fma.rn.f32 	%f36, %f34, %f35, %f33;
	ld.shared.f32 	%f37, [%r6+32];
	ld.shared.f32 	%f38, [%r9+512];
	fma.rn.f32 	%f39, %f37, %f38, %f36;
	ld.shared.f32 	%f40, [%r6+36];
	ld.shared.f32 	%f41, [%r9+576];
	fma.rn.f32 	%f42, %f40, %f41, %f39;
	ld.shared.f32 	%f43, [%r6+40];
	ld.shared.f32 	%f44, [%r9+640];
	fma.rn.f32 	%f45, %f43, %f44, %f42;
	ld.shared.f32 	%f46, [%r6+44];
	ld.shared.f32 	%f47, [%r9+704];
	fma.rn.f32 	%f48, %f46, %f47, %f45;
	ld.shared.f32 	%f49, [%r6+48];
	ld.shared.f32 	%f50, [%r9+768];
	fma.rn.f32 	%f51, %f49, %f50, %f48;
	ld.shared.f32 	%f52, [%r6+52];
	ld.shared.f32 	%f53, [%r9+832];
	fma.rn.f32 	%f54, %f52, %f53, %f51;
	ld.shared.f32 	%f55, [%r6+56];
	ld.shared.f32 	%f56, [%r9+896];
	fma.rn.f32 	%f57, %f55, %f56, %f54;
	ld.shared.f32 	%f58, [%r6+60];
	ld.shared.f32 	%f59, [%r9+960];
	fma.rn.f32 	%f63, %f58, %f59, %f57;
$L__BB0_8:
	bar.sync 	0;
	add.s32 	%r45, %r45, 1;
	add.s32 	%r44, %r44, %r12;
	add.s32 	%r43, %r43, 16;
	add.s32 	%r42, %r42, 16;
	add.s32 	%r41, %r41, 16;
	setp.ne.s32 	%p12, %r45, 1;
	@%p12 bra 	$L__BB0_2;
$L__BB0_9:
	setp.ge.s32 	%p13, %r3, %r24;
	setp.ge.s32 	%p14, %r5, %r25;
	or.pred  	%p15, %p13, %p14;
	@%p15 bra 	$L__BB0_11;
	mad.lo.s32 	%r40, %r25, %r3, %r5;
	cvta.to.global.u64 	%rd10, %rd5;
	mul.wide.u32 	%rd11, %r40, 4;
	add.s64 	%rd12, %rd10, %rd11;
	st.global.f32 	[%rd12], %f63;
$L__BB0_11:
	ret;

}


// ===== COMPILED SASS (sm_100) =====

	.target	sm_100

	.elftype	@"ET_EXEC"


//--------------------- .note.nv.tkinfo           --------------------------
	.section	.note.nv.tkinfo,"",@"SHT_NOTE"
	.sectionflags	@"SHF_NOTE_NV_TKINFO"
	.tkinfo
        /*0018*/ 	.word	0x00000002
        /*0030*/ 	.string	""
        /*0030*/ 	.string	"ptxas"
        /*0030*/ 	.string	"Cuda compilation tools, release 13.0, V13.0.88"
        /*0030*/ 	.string	"Build cuda_13.0.r13.0/compiler.36424714_0"
        /*0030*/ 	.string	"-arch sm_100 -m 64 "



//--------------------- .note.nv.cuinfo           --------------------------
	.section	.note.nv.cuinfo,"",@"SHT_NOTE"
	.sectionflags	@"SHF_NOTE_NV_CUINFO"
        /*0018*/ 	.short	0x0002
        /*001a*/ 	.short	0x0064
        /*001c*/ 	.short	0x0082
	.zero		2


//--------------------- .nv.info                  --------------------------
	.section	.nv.info,"",@"SHT_CUDA_INFO"
	.align	4


	//----- nvinfo : EIATTR_REGCOUNT
	.align		4
        /*0000*/ 	.byte	0x04, 0x2f
        /*0002*/ 	.short	(.L_1 - .L_0)
	.align		4
.L_0:
        /*0004*/ 	.word	index@(_Z7mysgemmiiiPKfS0_Pf)
        /*0008*/ 	.word	0x00000020


	//----- nvinfo : EIATTR_FRAME_SIZE
	.align		4
.L_1:
        /*000c*/ 	.byte	0x04, 0x11
        /*000e*/ 	.short	(.L_3 - .L_2)
	.align		4
.L_2:
        /*0010*/ 	.word	index@(_Z7mysgemmiiiPKfS0_Pf)
        /*0014*/ 	.word	0x00000000


	//----- nvinfo : EIATTR_MIN_STACK_SIZE
	.align		4
.L_3:
        /*0018*/ 	.byte	0x04, 0x12
        /*001a*/ 	.short	(.L_5 - .L_4)
	.align		4
.L_4:
        /*001c*/ 	.word	index@(_Z7mysgemmiiiPKfS0_Pf)
        /*0020*/ 	.word	0x00000000
.L_5:


//--------------------- .nv.compat                --------------------------
	.section	.nv.compat,"",@"SHT_CUDA_COMPAT_INFO"
	.align	4
        /*0000*/ 	.byte	0x02, 0x09, 0x00, 0x00, 0x02, 0x02, 0x01, 0x00, 0x02, 0x05, 0x05, 0x00, 0x03, 0x07, 0x01, 0x01
        /*0010*/ 	.byte	0x02, 0x03, 0x00, 0x00, 0x02, 0x06, 0x01, 0x00, 0x04, 0x0b, 0x08, 0x00, 0x09, 0x00, 0x00, 0x00
        /*0020*/ 	.byte	0x00, 0x00, 0x00, 0x00


//--------------------- .nv.info._Z7mysgemmiiiPKfS0_Pf --------------------------
	.section	.nv.info._Z7mysgemmiiiPKfS0_Pf,"",@"SHT_CUDA_INFO"
	.sectionflags	@""
	.align	4


	//----- nvinfo : EIATTR_CUDA_API_VERSION
	.align		4
        /*0000*/ 	.byte	0x04, 0x37
        /*0002*/ 	.short	(.L_7 - .L_6)
.L_6:
        /*0004*/ 	.word	0x00000082


	//----- nvinfo : EIATTR_KPARAM_INFO
	.align		4
.L_7:
        /*0008*/ 	.byte	0x04, 0x17
        /*000a*/ 	.short	(.L_9 - .L_8)
.L_8:
        /*000c*/ 	.word	0x00000000
        /*0010*/ 	.short	0x0005
        /*0012*/ 	.short	0x0020
        /*0014*/ 	.byte	0x00, 0xf5, 0x21, 0x00


	//----- nvinfo : EIATTR_KPARAM_INFO
	.align		4
.L_9:
        /*0018*/ 	.byte	0x04, 0x17
        /*001a*/ 	.short	(.L_11 - .L_10)
.L_10:
        /*001c*/ 	.word	0x00000000
        /*0020*/ 	.short	0x0004
        /*0022*/ 	.short	0x0018
        /*0024*/ 	.byte	0x00, 0xf5, 0x21, 0x00


	//----- nvinfo : EIATTR_KPARAM_INFO
	.align		4
.L_11:
        /*0028*/ 	.byte	0x04, 0x17
        /*002a*/ 	.short	(.L_13 - .L_12)
.L_12:
        /*002c*/ 	.word	0x00000000
        /*0030*/ 	.short	0x0003
        /*0032*/ 	.short	0x0010
        /*0034*/ 	.byte	0x00, 0xf5, 0x21, 0x00


	//----- nvinfo : EIATTR_KPARAM_INFO
	.align		4
.L_13:
        /*0038*/ 	.byte	0x04, 0x17
        /*003a*/ 	.short	(.L_15 - .L_14)
.L_14:
        /*003c*/ 	.word	0x00000000
        /*0040*/ 	.short	0x0002
        /*0042*/ 	.short	0x0008
        /*0044*/ 	.byte	0x00, 0xf0, 0x11, 0x00


	//----- nvinfo : EIATTR_KPARAM_INFO
	.align		4
.L_15:
        /*0048*/ 	.byte	0x04, 0x17
        /*004a*/ 	.short	(.L_17 - .L_16)
.L_16:
        /*004c*/ 	.word	0x00000000
        /*0050*/ 	.short	0x0001
        /*0052*/ 	.short	0x0004
        /*0054*/ 	.byte	0x00, 0xf0, 0x11, 0x00


	//----- nvinfo : EIATTR_KPARAM_INFO
	.align		4
.L_17:
        /*0058*/ 	.byte	0x04, 0x17
        /*005a*/ 	.short	(.L_19 - .L_18)
.L_18:
        /*005c*/ 	.word	0x00000000
        /*0060*/ 	.short	0x0000
        /*0062*/ 	.short	0x0000
        /*0064*/ 	.byte	0x00, 0xf0, 0x11, 0x00


	//----- nvinfo : EIATTR_SPARSE_MMA_MASK
	.align		4
.L_19:
        /*0068*/ 	.byte	0x03, 0x50
        /*006a*/ 	.short	0x0000


	//----- nvinfo : EIATTR_MAXREG_COUNT
	.align		4
        /*006c*/ 	.byte	0x03, 0x1b
        /*006e*/ 	.short	0x00ff


	//----- nvinfo : EIATTR_NUM_BARRIERS
	.align		4
        /*0070*/ 	.byte	0x02, 0x4c
        /*0072*/ 	.byte	0x01
	.zero		1


	//----- nvinfo : EIATTR_MERCURY_ISA_VERSION
	.align		4
        /*0074*/ 	.byte	0x03, 0x5f
        /*0076*/ 	.short	0x0101


	//----- nvinfo : EIATTR_VRC_CTA_INIT_COUNT
	.align		4
        /*0078*/ 	.byte	0x02, 0x4a
	.zero		1
	.zero		1


	//----- nvinfo : EIATTR_EXIT_INSTR_OFFSETS
	.align		4
        /*007c*/ 	.byte	0x04, 0x1c
        /*007e*/ 	.short	(.L_21 - .L_20)


	//   ....[0]....
.L_20:
        /*0080*/ 	.word	0x00000640


	//   ....[1]....
        /*0084*/ 	.word	0x00000690


	//----- nvinfo : EIATTR_CRS_STACK_SIZE
	.align		4
.L_21:
        /*0088*/ 	.byte	0x04, 0x1e
        /*008a*/ 	.short	(.L_23 - .L_22)
.L_22:
        /*008c*/ 	.word	0x00000000


	//----- nvinfo : EIATTR_CBANK_PARAM_SIZE
	.align		4
.L_23:
        /*0090*/ 	.byte	0x03, 0x19
        /*0092*/ 	.short	0x0028


	//----- nvinfo : EIATTR_PARAM_CBANK
	.align		4
        /*0094*/ 	.byte	0x04, 0x0a
        /*0096*/ 	.short	(.L_25 - .L_24)
	.align		4
.L_24:
        /*0098*/ 	.word	index@(.nv.constant0._Z7mysgemmiiiPKfS0_Pf)
        /*009c*/ 	.short	0x0380
        /*009e*/ 	.short	0x0028


	//----- nvinfo : EIATTR_SW_WAR
	.align		4
.L_25:
        /*00a0*/ 	.byte	0x04, 0x36
        /*00a2*/ 	.short	(.L_27 - .L_26)
.L_26:
        /*00a4*/ 	.word	0x00000008
.L_27:


//--------------------- .nv.callgraph             --------------------------
	.section	.nv.callgraph,"",@"SHT_CUDA_CALLGRAPH"
	.align	4
	.sectionentsize	8
	.align		4
        /*0000*/ 	.word	0x00000000
	.align		4
        /*0004*/ 	.word	0xffffffff
	.align		4
        /*0008*/ 	.word	0x00000000
	.align		4
        /*000c*/ 	.word	0xfffffffe
	.align		4
        /*0010*/ 	.word	0x00000000
	.align		4
        /*0014*/ 	.word	0xfffffffd
	.align		4
        /*0018*/ 	.word	0x00000000
	.align		4
        /*001c*/ 	.word	0xfffffffc


//--------------------- .text._Z7mysgemmiiiPKfS0_Pf --------------------------
	.section	.text._Z7mysgemmiiiPKfS0_Pf,"ax",@progbits
	.align	128
        .global         _Z7mysgemmiiiPKfS0_Pf
        .type           _Z7mysgemmiiiPKfS0_Pf,@function
        .size           _Z7mysgemmiiiPKfS0_Pf,(.L_x_5 - _Z7mysgemmiiiPKfS0_Pf)
        .other          _Z7mysgemmiiiPKfS0_Pf,@"STO_CUDA_ENTRY STV_DEFAULT"
_Z7mysgemmiiiPKfS0_Pf:
.text._Z7mysgemmiiiPKfS0_Pf:
[----:B------:R-:W-:Y:S01]  /*0000*/  LDC R1, c[0x0][0x37c] ;  /* 0x0000df00ff017b82 */ /* 0x000fe20000000800 */
[----:B------:R-:W0:Y:S01]  /*0010*/  S2R R0, SR_CTAID.Y ;  /* 0x0000000000007919 */ /* 0x000e220000002600 */
[----:B------:R-:W1:Y:S01]  /*0020*/  LDCU UR9, c[0x0][0x388] ;  /* 0x00007100ff0977ac */ /* 0x000e620008000800 */
[----:B------:R-:W-:Y:S01]  /*0030*/  HFMA2 R21, -RZ, RZ, 0, 0 ;  /* 0x00000000ff157431 */ /* 0x000fe200000001ff */
[----:B------:R-:W0:Y:S01]  /*0040*/  S2R R2, SR_TID.Y ;  /* 0x0000000000027919 */ /* 0x000e220000002200 */
[----:B------:R-:W2:Y:S01]  /*0050*/  LDCU.64 UR10, c[0x0][0x358] ;  /* 0x00006b00ff0a77ac */ /* 0x000ea20008000a00 */
[----:B------:R-:W3:Y:S01]  /*0060*/  S2R R4, SR_CTAID.X ;  /* 0x0000000000047919 */ /* 0x000ee20000002500 */
[----:B------:R-:W3:Y:S01]  /*0070*/  S2R R13, SR_TID.X ;  /* 0x00000000000d7919 */ /* 0x000ee20000002100 */
[----:B-1----:R-:W-:Y:S01]  /*0080*/  UISETP.GE.AND UP0, UPT, UR9, -0xe, UPT ;  /* 0xfffffff20900788c */ /* 0x002fe2000bf06270 */
[----:B0-----:R-:W-:Y:S02]  /*0090*/  LEA R0, R0, R2, 0x4 ;  /* 0x0000000200007211 */ /* 0x001fe400078e20ff */
[----:B---3--:R-:W-:-:S06]  /*00a0*/  LEA R3, R4, R13, 0x4 ;  /* 0x0000000d04037211 */ /* 0x008fcc00078e20ff */
[----:B--2---:R-:W-:Y:S05]  /*00b0*/  BRA.U !UP0, `(.L_x_0) ;  /* 0x0000000508547547 */ /* 0x004fea000b800000 */
[----:B------:R-:W0:Y:S01]  /*00c0*/  S2UR UR8, SR_CgaCtaId ;  /* 0x00000000000879c3 */ /* 0x000e220000008800 */
[----:B------:R-:W1:Y:S01]  /*00d0*/  LDCU.64 UR12, c[0x0][0x380] ;  /* 0x00007000ff0c77ac */ /* 0x000e620008000a00 */
[----:B------:R-:W-:Y:S01]  /*00e0*/  MOV R21, RZ ;  /* 0x000000ff00157202 */ /* 0x000fe20000000f00 */
[----:B------:R-:W-:Y:S01]  /*00f0*/  IMAD R16, R0, UR9, R13 ;  /* 0x0000000900107c24 */ /* 0x000fe2000f8e020d */
[----:B------:R-:W-:Y:S01]  /*0100*/  UMOV UR6, 0x400 ;  /* 0x0000040000067882 */ /* 0x000fe20000000000 */
[----:B------:R-:W-:-:S03]  /*0110*/  UIADD3 UR4, UPT, UPT, UR9, -0x1, URZ ;  /* 0xffffffff09047890 */ /* 0x000fc6000fffe0ff */
[----:B------:R-:W2:Y:S01]  /*0120*/  LDC R12, c[0x0][0x384] ;  /* 0x0000e100ff0c7b82 */ /* 0x000ea20000000800 */
[----:B------:R-:W-:Y:S02]  /*0130*/  UIADD3 UR7, UPT, UPT, UR6, 0x400, URZ ;  /* 0x0000040006077890 */ /* 0x000fe4000fffe0ff */
[----:B------:R-:W-:Y:S01]  /*0140*/  USHF.R.S32.HI UR5, URZ, 0x1f, UR4 ;  /* 0x0000001fff057899 */ /* 0x000fe20008011404 */
[----:B------:R-:W3:Y:S03]  /*0150*/  LDCU UR14, c[0x0][0x388] ;  /* 0x00007100ff0e77ac */ /* 0x000ee60008000800 */
[----:B------:R-:W-:Y:S01]  /*0160*/  ULEA.HI UR5, UR5, UR4, URZ, 0x4 ;  /* 0x0000000405057291 */ /* 0x000fe2000f8f20ff */
[----:B-1----:R-:W-:Y:S01]  /*0170*/  IMAD R15, R2, UR13, R13 ;  /* 0x0000000d020f7c24 */ /* 0x002fe2000f8e020d */
[----:B------:R-:W-:Y:S02]  /*0180*/  ISETP.GE.AND P0, PT, R3, UR13, PT ;  /* 0x0000000d03007c0c */ /* 0x000fe4000bf06270 */
[----:B------:R-:W-:Y:S01]  /*0190*/  USHF.R.S32.HI UR5, URZ, 0x4, UR5 ;  /* 0x00000004ff057899 */ /* 0x000fe20008011405 */
[----:B------:R-:W1:Y:S01]  /*01a0*/  LDCU UR15, c[0x0][0x380] ;  /* 0x00007000ff0f77ac */ /* 0x000e620008000800 */
[----:B------:R-:W-:-:S02]  /*01b0*/  LEA R15, R4, R15, 0x4 ;  /* 0x0000000f040f7211 */ /* 0x000fc400078e20ff */
[----:B------:R-:W-:Y:S01]  /*01c0*/  ISETP.LT.AND P0, PT, R0, UR12, !P0 ;  /* 0x0000000c00007c0c */ /* 0x000fe2000c701270 */
[----:B0-----:R-:W-:Y:S02]  /*01d0*/  ULEA UR6, UR8, UR6, 0x18 ;  /* 0x0000000608067291 */ /* 0x001fe4000f8ec0ff */
[----:B------:R-:W-:Y:S02]  /*01e0*/  ULEA UR7, UR8, UR7, 0x18 ;  /* 0x0000000708077291 */ /* 0x000fe4000f8ec0ff */
[----:B------:R-:W-:Y:S02]  /*01f0*/  UIADD3 UR5, UPT, UPT, -UR5, URZ, URZ ;  /* 0x000000ff05057290 */ /* 0x000fe4000fffe1ff */
[----:B------:R-:W-:Y:S02]  /*0200*/  LEA R14, R2, UR6, 0x6 ;  /* 0x00000006020e7c11 */ /* 0x000fe4000f8e30ff */
[C---:B------:R-:W-:Y:S02]  /*0210*/  LEA R17, R13.reuse, UR7, 0x2 ;  /* 0x000000070d117c11 */ /* 0x040fe4000f8e10ff */
[----:B------:R-:W-:-:S02]  /*0220*/  LEA R18, R13, R14, 0x2 ;  /* 0x0000000e0d127211 */ /* 0x000fc400078e10ff */
[----:B---3--:R-:W-:-:S07]  /*0230*/  LEA R19, R2, R17, 0x6 ;  /* 0x0000001102137211 */ /* 0x008fce00078e30ff */
.L_x_3:
[----:B------:R-:W-:Y:S02]  /*0240*/  ISETP.GE.AND P2, PT, R13, UR14, PT ;  /* 0x0000000e0d007c0c */ /* 0x000fe4000bf46270 */
[----:B0-----:R-:W-:Y:S02]  /*0250*/  CS2R R8, SRZ ;  /* 0x0000000000087805 */ /* 0x001fe4000001ff00 */
[----:B--2---:R-:W-:Y:S02]  /*0260*/  ISETP.GE.AND P1, PT, R3, R12, PT ;  /* 0x0000000c0300720c */ /* 0x004fe40003f26270 */
[----:B-1----:R-:W-:Y:S02]  /*0270*/  ISETP.GE.OR P2, PT, R0, UR15, P2 ;  /* 0x0000000f00007c0c */ /* 0x002fe40009746670 */
[----:B------:R-:W-:-:S11]  /*0280*/  ISETP.GE.OR P1, PT, R2, UR14, P1 ;  /* 0x0000000e02007c0c */ /* 0x000fd60008f26670 */
[----:B------:R-:W0:Y:S08]  /*0290*/  @!P2 LDC.64 R6, c[0x0][0x390] ;  /* 0x0000e400ff06ab82 */ /* 0x000e300000000a00 */
[----:B------:R-:W1:Y:S01]  /*02a0*/  @!P1 LDC.64 R4, c[0x0][0x398] ;  /* 0x0000e600ff049b82 */ /* 0x000e620000000a00 */
[----:B0-----:R-:W-:-:S05]  /*02b0*/  @!P2 IMAD.WIDE R6, R16, 0x4, R6 ;  /* 0x000000041006a825 */ /* 0x001fca00078e0206 */
[----:B------:R-:W2:Y:S01]  /*02c0*/  @!P2 LDG.E R9, desc[UR10][R6.64] ;  /* 0x0000000a0609a981 */ /* 0x000ea2000c1e1900 */
[----:B-1----:R-:W-:-:S05]  /*02d0*/  @!P1 IMAD.WIDE R4, R15, 0x4, R4 ;  /* 0x000000040f049825 */ /* 0x002fca00078e0204 */
[----:B------:R-:W3:Y:S01]  /*02e0*/  @!P1 LDG.E R8, desc[UR10][R4.64] ;  /* 0x0000000a04089981 */ /* 0x000ee2000c1e1900 */
[----:B------:R-:W-:Y:S03]  /*02f0*/  BSSY.RECONVERGENT B0, `(.L_x_1) ;  /* 0x0000029000007945 */ /* 0x000fe60003800200 */
[----:B--2---:R0:W-:Y:S04]  /*0300*/  STS [R18], R9 ;  /* 0x0000000912007388 */ /* 0x0041e80000000800 */
[----:B---3--:R0:W-:Y:S01]  /*0310*/  STS [R19], R8 ;  /* 0x0000000813007388 */ /* 0x0081e20000000800 */
[----:B------:R-:W-:Y:S06]  /*0320*/  BAR.SYNC.DEFER_BLOCKING 0x0 ;  /* 0x0000000000007b1d */ /* 0x000fec0000010000 */
[----:B------:R-:W-:Y:S05]  /*0330*/  @!P0 BRA `(.L_x_2) ;  /* 0x0000000000908947 */ /* 0x000fea0003800000 */
[----:B------:R-:W-:Y:S04]  /*0340*/  LDS R22, [R17] ;  /* 0x0000000011167984 */ /* 0x000fe80000000800 */
[----:B0-----:R-:W0:Y:S04]  /*0350*/  LDS.128 R8, [R14] ;  /* 0x000000000e087984 */ /* 0x001e280000000c00 */
[----:B------:R-:W1:Y:S04]  /*0360*/  LDS R29, [R17+0x40] ;  /* 0x00004000111d7984 */ /* 0x000e680000000800 */
[----:B------:R-:W2:Y:S04]  /*0370*/  LDS R27, [R17+0x80] ;  /* 0x00008000111b7984 */ /* 0x000ea80000000800 */
[----:B------:R-:W3:Y:S04]  /*0380*/  LDS R24, [R17+0xc0] ;  /* 0x0000c00011187984 */ /* 0x000ee80000000800 */
[----:B------:R-:W-:Y:S04]  /*0390*/  LDS R23, [R17+0x100] ;  /* 0x0001000011177984 */ /* 0x000fe80000000800 */
[----:B------:R-:W4:Y:S04]  /*03a0*/  LDS.128 R4, [R14+0x10] ;  /* 0x000010000e047984 */ /* 0x000f280000000c00 */
[----:B------:R-:W5:Y:S04]  /*03b0*/  LDS R20, [R17+0x140] ;  /* 0x0001400011147984 */ /* 0x000f680000000800 */
[----:B------:R-:W5:Y:S01]  /*03c0*/  LDS R25, [R17+0x180] ;  /* 0x0001800011197984 */ /* 0x000f620000000800 */
[----:B0-----:R-:W-:-:S03]  /*03d0*/  FFMA R8, R8, R22, R21 ;  /* 0x0000001608087223 */ /* 0x001fc60000000015 */
[----:B------:R-:W0:Y:S01]  /*03e0*/  LDS R22, [R17+0x1c0] ;  /* 0x0001c00011167984 */ /* 0x000e220000000800 */
[----:B-1----:R-:W-:-:S03]  /*03f0*/  FFMA R8, R29, R9, R8 ;  /* 0x000000091d087223 */ /* 0x002fc60000000008 */
[----:B------:R-:W-:Y:S01]  /*0400*/  LDS R21, [R17+0x200] ;  /* 0x0002000011157984 */ /* 0x000fe20000000800 */
[----:B--2---:R-:W-:-:S04]  /*0410*/  FFMA R27, R27, R10, R8 ;  /* 0x0000000a1b1b7223 */ /* 0x004fc80000000008 */
[----:B---3--:R-:W-:Y:S02]  /*0420*/  FFMA R27, R24, R11, R27 ;  /* 0x0000000b181b7223 */ /* 0x008fe4000000001b */
[----:B------:R-:W1:Y:S04]  /*0430*/  LDS.128 R8, [R14+0x20] ;  /* 0x000020000e087984 */ /* 0x000e680000000c00 */
[----:B------:R-:W2:Y:S01]  /*0440*/  LDS R24, [R17+0x240] ;  /* 0x0002400011187984 */ /* 0x000ea20000000800 */
[----:B----4-:R-:W-:-:S04]  /*0450*/  FFMA R23, R4, R23, R27 ;  /* 0x0000001704177223 */ /* 0x010fc8000000001b */
[----:B-----5:R-:W-:Y:S02]  /*0460*/  FFMA R20, R20, R5, R23 ;  /* 0x0000000514147223 */ /* 0x020fe40000000017 */
[----:B------:R-:W3:Y:S02]  /*0470*/  LDS R23, [R17+0x280] ;  /* 0x0002800011177984 */ /* 0x000ee40000000800 */
[----:B------:R-:W-:Y:S02]  /*0480*/  FFMA R25, R25, R6, R20 ;  /* 0x0000000619197223 */ /* 0x000fe40000000014 */
[----:B------:R-:W4:Y:S02]  /*0490*/  LDS R20, [R17+0x2c0] ;  /* 0x0002c00011147984 */ /* 0x000f240000000800 */
[----:B0-----:R-:W-:Y:S02]  /*04a0*/  FFMA R27, R22, R7, R25 ;  /* 0x00000007161b7223 */ /* 0x001fe40000000019 */
[----:B------:R-:W-:Y:S04]  /*04b0*/  LDS R25, [R17+0x300] ;  /* 0x0003000011197984 */ /* 0x000fe80000000800 */
[----:B------:R-:W0:Y:S04]  /*04c0*/  LDS.128 R4, [R14+0x30] ;  /* 0x000030000e047984 */ /* 0x000e280000000c00 */
[----:B------:R-:W5:Y:S01]  /*04d0*/  LDS R22, [R17+0x340] ;  /* 0x0003400011167984 */ /* 0x000f620000000800 */
[----:B-1----:R-:W-:-:S03]  /*04e0*/  FFMA R27, R8, R21, R27 ;  /* 0x00000015081b7223 */ /* 0x002fc6000000001b */
[----:B------:R-:W1:Y:S01]  /*04f0*/  LDS R21, [R17+0x380] ;  /* 0x0003800011157984 */ /* 0x000e620000000800 */
[----:B--2---:R-:W-:-:S03]  /*0500*/  FFMA R24, R24, R9, R27 ;  /* 0x0000000918187223 */ /* 0x004fc6000000001b */
[----:B------:R-:W2:Y:S01]  /*0510*/  LDS R8, [R17+0x3c0] ;  /* 0x0003c00011087984 */ /* 0x000ea20000000800 */
[----:B---3--:R-:W-:-:S04]  /*0520*/  FFMA R23, R23, R10, R24 ;  /* 0x0000000a17177223 */ /* 0x008fc80000000018 */
[----:B----4-:R-:W-:-:S04]  /*0530*/  FFMA R11, R20, R11, R23 ;  /* 0x0000000b140b7223 */ /* 0x010fc80000000017 */
[----:B0-----:R-:W-:-:S04]  /*0540*/  FFMA R11, R4, R25, R11 ;  /* 0x00000019040b7223 */ /* 0x001fc8000000000b */
[----:B-----5:R-:W-:-:S04]  /*0550*/  FFMA R22, R22, R5, R11 ;  /* 0x0000000516167223 */ /* 0x020fc8000000000b */
[----:B-1----:R-:W-:-:S04]  /*0560*/  FFMA R21, R21, R6, R22 ;  /* 0x0000000615157223 */ /* 0x002fc80000000016 */
[----:B--2---:R-:W-:-:S07]  /*0570*/  FFMA R21, R8, R7, R21 ;  /* 0x0000000708157223 */ /* 0x004fce0000000015 */
.L_x_2:
[----:B------:R-:W-:Y:S05]  /*0580*/  BSYNC.RECONVERGENT B0 ;  /* 0x0000000000007941 */ /* 0x000fea0003800200 */
.L_x_1:
[----:B------:R-:W-:Y:S01]  /*0590*/  BAR.SYNC.DEFER_BLOCKING 0x0 ;  /* 0x0000000000007b1d */ /* 0x000fe20000010000 */
[----:B------:R-:W-:Y:S01]  /*05a0*/  UIADD3 UR5, UPT, UPT, UR5, 0x1, URZ ;  /* 0x0000000105057890 */ /* 0x000fe2000fffe0ff */
[----:B------:R-:W-:Y:S02]  /*05b0*/  IADD3 R13, PT, PT, R13, 0x10, RZ ;  /* 0x000000100d0d7810 */ /* 0x000fe40007ffe0ff */
[----:B------:R-:W-:Y:S01]  /*05c0*/  IADD3 R2, PT, PT, R2, 0x10, RZ ;  /* 0x0000001002027810 */ /* 0x000fe20007ffe0ff */
[----:B------:R-:W-:Y:S01]  /*05d0*/  UISETP.NE.AND UP0, UPT, UR5, 0x1, UPT ;  /* 0x000000010500788c */ /* 0x000fe2000bf05270 */
[----:B------:R-:W-:Y:S02]  /*05e0*/  IADD3 R16, PT, PT, R16, 0x10, RZ ;  /* 0x0000001010107810 */ /* 0x000fe40007ffe0ff */
[----:B------:R-:W-:-:S06]  /*05f0*/  LEA R15, R12, R15, 0x4 ;  /* 0x0000000f0c0f7211 */ /* 0x000fcc00078e20ff */
[----:B------:R-:W-:Y:S05]  /*0600*/  BRA.U UP0, `(.L_x_3) ;  /* 0xfffffffd000c7547 */ /* 0x000fea000b83ffff */
.L_x_0:
[----:B------:R-:W1:Y:S02]  /*0610*/  LDCU.64 UR6, c[0x0][0x380] ;  /* 0x00007000ff0677ac */ /* 0x000e640008000a00 */
[----:B-1----:R-:W-:-:S04]  /*0620*/  ISETP.GE.AND P0, PT, R3, UR7, PT ;  /* 0x0000000703007c0c */ /* 0x002fc8000bf06270 */
[----:B------:R-:W-:-:S13]  /*0630*/  ISETP.GE.OR P0, PT, R0, UR6, P0 ;  /* 0x0000000600007c0c */ /* 0x000fda0008706670 */
[----:B------:R-:W-:Y:S05]  /*0640*/  @P0 EXIT ;  /* 0x000000000000094d */ /* 0x000fea0003800000 */
[----:B------:R-:W1:Y:S01]  /*0650*/  LDC.64 R4, c[0x0][0x3a0] ;  /* 0x0000e800ff047b82 */ /* 0x000e620000000a00 */
[----:B------:R-:W-:-:S04]  /*0660*/  IMAD R3, R0, UR7, R3 ;  /* 0x0000000700037c24 */ /* 0x000fc8000f8e0203 */
[----:B-1----:R-:W-:-:S05]  /*0670*/  IMAD.WIDE.U32 R2, R3, 0x4, R4 ;  /* 0x0000000403027825 */ /* 0x002fca00078e0004 */
[----:B------:R-:W-:Y:S01]  /*0680*/  STG.E desc[UR10][R2.64], R21 ;  /* 0x0000001502007986 */ /* 0x000fe2000c10190a */
[----:B------:R-:W-:Y:S05]  /*0690*/  EXIT ;  /* 0x000000000000794d */ /* 0x000fea0003800000 */
.L_x_4:
[----:B------:R-:W-:-:S00]  /*06a0*/  BRA `(.L_x_4) ;  /* 0xfffffffc00fc7947 */ /* 0x000fc0000383ffff */
[----:B------:R-:W-:-:S00]  /*06b0*/  NOP ;  /* 0x0000000000007918 */ /* 0x000fc00000000000 */
        /* <DEDUP_REMOVED lines=12> */
.L_x_5:


//--------------------- .nv.shared._Z7mysgemmiiiPKfS0_Pf --------------------------
	.section	.nv.shared._Z7mysgemmiiiPKfS0_Pf,"aw",@nobits
	.sectionflags	@""
	.align	4
.nv.shared._Z7mysgemmiiiPKfS0_Pf:
	.zero		3072


//--------------------- .nv.shared.reserved.0     --------------------------
	.section	.nv.shared.reserved.0,"aw",@nobits
	.weak		__nv_reservedSMEM_offset_0_alias
	.size		__nv_reservedSMEM_offset_0_alias, 0, 64
	.other		__nv_reservedSMEM_offset_0_alias,@"STO_CUDA_RESERVED_SHARED STV_DEFAULT"
__nv_reservedSMEM_offset_0_alias:
	.zero		0
	.zero		64


//--------------------- .nv.constant0._Z7mysgemmiiiPKfS0_Pf --------------------------
	.section	.nv.constant0._Z7mysgemmiiiPKfS0_Pf,"a",@progbits
	.sectionflags	@""
	.align	4
.nv.constant0._Z7mysgemmiiiPKfS0_Pf:
	.zero		936


//--------------------- SYMBOLS --------------------------

	.type		.nv.reservedSmem.offset0,@object
	.size		.nv.reservedSmem.offset0,0x4
	.type		.nv.reservedSmem.cap,@object
	.size		.nv.reservedSmem.cap,0x4
